	.headerflags	@"EF_CUDA_TEXMODE_UNIFIED EF_CUDA_64BIT_ADDRESS EF_CUDA_ACCELERATORS EF_CUDA_SM90 EF_CUDA_VIRTUAL_SM(EF_CUDA_SM90)"
	.elftype	@"ET_EXEC"


//--------------------- .nv.info                  --------------------------
	.section	.nv.info,"",@"SHT_CUDA_INFO"
	.align	4


	//----- nvinfo : EIATTR_REGCOUNT
	.align		4
        /*0000*/ 	.byte	0x04, 0x2f
        /*0002*/ 	.short	(.L_3 - .L_2)
	.align		4
.L_2:
        /*0004*/ 	.word	index@(triton_poi_fused__native_batch_norm_legit_no_training_relu_92)
        /*0008*/ 	.word	0x00000016


	//----- nvinfo : EIATTR_MIN_STACK_SIZE
	.align		4
.L_3:
        /*000c*/ 	.byte	0x04, 0x12
        /*000e*/ 	.short	(.L_5 - .L_4)
	.align		4
.L_4:
        /*0010*/ 	.word	index@(triton_poi_fused__native_batch_norm_legit_no_training_relu_92)
        /*0014*/ 	.word	0x00000000


	//----- nvinfo : EIATTR_FRAME_SIZE
	.align		4
.L_5:
        /*0018*/ 	.byte	0x04, 0x11
        /*001a*/ 	.short	(.L_7 - .L_6)
	.align		4
.L_6:
        /*001c*/ 	.word	index@(triton_poi_fused__native_batch_norm_legit_no_training_relu_92)
        /*0020*/ 	.word	0x00000000


	//----- nvinfo : EIATTR_MIN_STACK_SIZE
	.align		4
.L_7:
        /*0024*/ 	.byte	0x04, 0x12
        /*0026*/ 	.short	(.L_9 - .L_8)
	.align		4
.L_8:
        /*0028*/ 	.word	index@(triton_poi_fused__native_batch_norm_legit_no_training_relu_92)
        /*002c*/ 	.word	0x00000000
.L_9:


//--------------------- .nv.info.triton_poi_fused__native_batch_norm_legit_no_training_relu_92 --------------------------
	.section	.nv.info.triton_poi_fused__native_batch_norm_legit_no_training_relu_92,"",@"SHT_CUDA_INFO"
	.sectionflags	@""
	.align	4


	//----- nvinfo : EIATTR_CUDA_API_VERSION
	.align		4
        /*0000*/ 	.byte	0x04, 0x37
        /*0002*/ 	.short	(.L_11 - .L_10)
.L_10:
        /*0004*/ 	.word	0x0000007c


	//----- nvinfo : EIATTR_KPARAM_INFO
	.align		4
.L_11:
        /*0008*/ 	.byte	0x04, 0x17
        /*000a*/ 	.short	(.L_13 - .L_12)
.L_12:
        /*000c*/ 	.word	0x00000000
        /*0010*/ 	.short	0x0006
        /*0012*/ 	.short	0x0030
        /*0014*/ 	.byte	0x00, 0xf0, 0x11, 0x00


	//----- nvinfo : EIATTR_KPARAM_INFO
	.align		4
.L_13:
        /*0018*/ 	.byte	0x04, 0x17
        /*001a*/ 	.short	(.L_15 - .L_14)
.L_14:
        /*001c*/ 	.word	0x00000000
        /*0020*/ 	.short	0x0005
        /*0022*/ 	.short	0x0028
        /*0024*/ 	.byte	0x00, 0xf4, 0x21, 0x00


	//----- nvinfo : EIATTR_KPARAM_INFO
	.align		4
.L_15:
        /*0028*/ 	.byte	0x04, 0x17
        /*002a*/ 	.short	(.L_17 - .L_16)
.L_16:
        /*002c*/ 	.word	0x00000000
        /*0030*/ 	.short	0x0004
        /*0032*/ 	.short	0x0020
        /*0034*/ 	.byte	0x00, 0xf4, 0x21, 0x00


	//----- nvinfo : EIATTR_KPARAM_INFO
	.align		4
.L_17:
        /*0038*/ 	.byte	0x04, 0x17
        /*003a*/ 	.short	(.L_19 - .L_18)
.L_18:
        /*003c*/ 	.word	0x00000000
        /*0040*/ 	.short	0x0003
        /*0042*/ 	.short	0x0018
        /*0044*/ 	.byte	0x00, 0xf4, 0x21, 0x00


	//----- nvinfo : EIATTR_KPARAM_INFO
	.align		4
.L_19:
        /*0048*/ 	.byte	0x04, 0x17
        /*004a*/ 	.short	(.L_21 - .L_20)
.L_20:
        /*004c*/ 	.word	0x00000000
        /*0050*/ 	.short	0x0002
        /*0052*/ 	.short	0x0010
        /*0054*/ 	.byte	0x00, 0xf4, 0x21, 0x00


	//----- nvinfo : EIATTR_KPARAM_INFO
	.align		4
.L_21:
        /*0058*/ 	.byte	0x04, 0x17
        /*005a*/ 	.short	(.L_23 - .L_22)
.L_22:
        /*005c*/ 	.word	0x00000000
        /*0060*/ 	.short	0x0001
        /*0062*/ 	.short	0x0008
        /*0064*/ 	.byte	0x00, 0xf4, 0x21, 0x00


	//----- nvinfo : EIATTR_KPARAM_INFO
	.align		4
.L_23:
        /*0068*/ 	.byte	0x04, 0x17
        /*006a*/ 	.short	(.L_25 - .L_24)
.L_24:
        /*006c*/ 	.word	0x00000000
        /*0070*/ 	.short	0x0000
        /*0072*/ 	.short	0x0000
        /*0074*/ 	.byte	0x00, 0xf4, 0x21, 0x00


	//----- nvinfo : EIATTR_SPARSE_MMA_MASK
	.align		4
.L_25:
        /*0078*/ 	.byte	0x03, 0x50
        /*007a*/ 	.short	0x0000


	//----- nvinfo : EIATTR_MAXREG_COUNT
	.align		4
        /*007c*/ 	.byte	0x03, 0x1b
        /*007e*/ 	.short	0x00ff


	//----- nvinfo : EIATTR_EXIT_INSTR_OFFSETS
	.align		4
        /*0080*/ 	.byte	0x04, 0x1c
        /*0082*/ 	.short	(.L_27 - .L_26)


	//   ....[0]....
.L_26:
        /*0084*/ 	.word	0x000004a0


	//   ....[1]....
        /*0088*/ 	.word	0x000004c0


	//----- nvinfo : EIATTR_REQNTID
	.align		4
.L_27:
        /*008c*/ 	.byte	0x04, 0x10
        /*008e*/ 	.short	(.L_29 - .L_28)
.L_28:
        /*0090*/ 	.word	0x00000080
        /*0094*/ 	.word	0x00000001
        /*0098*/ 	.word	0x00000001


	//----- nvinfo : EIATTR_CBANK_PARAM_SIZE
	.align		4
.L_29:
        /*009c*/ 	.byte	0x03, 0x19
        /*009e*/ 	.short	0x0034


	//----- nvinfo : EIATTR_PARAM_CBANK
	.align		4
        /*00a0*/ 	.byte	0x04, 0x0a
        /*00a2*/ 	.short	(.L_31 - .L_30)
	.align		4
.L_30:
        /*00a4*/ 	.word	index@(.nv.constant0.triton_poi_fused__native_batch_norm_legit_no_training_relu_92)
        /*00a8*/ 	.short	0x0210
        /*00aa*/ 	.short	0x0034


	//----- nvinfo : EIATTR_SW_WAR
	.align		4
.L_31:
        /*00ac*/ 	.byte	0x04, 0x36
        /*00ae*/ 	.short	(.L_33 - .L_32)
.L_32:
        /*00b0*/ 	.word	0x00000008
.L_33:


//--------------------- .nv.callgraph             --------------------------
	.section	.nv.callgraph,"",@"SHT_CUDA_CALLGRAPH"
	.align	4
	.sectionentsize	8
	.align		4
        /*0000*/ 	.word	0x00000000
	.align		4
        /*0004*/ 	.word	0xffffffff
	.align		4
        /*0008*/ 	.word	0x00000000
	.align		4
        /*000c*/ 	.word	0xfffffffe
	.align		4
        /*0010*/ 	.word	0x00000000
	.align		4
        /*0014*/ 	.word	0xfffffffd
	.align		4
        /*0018*/ 	.word	0x00000000
	.align		4
        /*001c*/ 	.word	0xfffffffc


//--------------------- .nv.constant4             --------------------------
	.section	.nv.constant4,"a",@progbits
	.align	8
	.align		8
.nv.constant4:
        /*0000*/ 	.dword	_$_str
	.align		8
        /*0008*/ 	.dword	_$_str_$_2


//--------------------- .text.triton_poi_fused__native_batch_norm_legit_no_training_relu_92 --------------------------
	.section	.text.triton_poi_fused__native_batch_norm_legit_no_training_relu_92,"ax",@progbits
	.align	128
        .global         triton_poi_fused__native_batch_norm_legit_no_training_relu_92
        .type           triton_poi_fused__native_batch_norm_legit_no_training_relu_92,@function
        .size           triton_poi_fused__native_batch_norm_legit_no_training_relu_92,(.L_x_1 - triton_poi_fused__native_batch_norm_legit_no_training_relu_92)
        .other          triton_poi_fused__native_batch_norm_legit_no_training_relu_92,@"STO_CUDA_ENTRY STV_DEFAULT"
triton_poi_fused__native_batch_norm_legit_no_training_relu_92:
.text.triton_poi_fused__native_batch_norm_legit_no_training_relu_92:
[----:B------:R-:W0:Y:S01]  /*0000*/  LDC R1, c[0x0][0x28] ;  /* 0x00000a00ff017b82 */ /* 0x000e220000000800 */
[----:B------:R-:W1:Y:S01]  /*0010*/  S2R R0, SR_TID.X ;  /* 0x0000000000007919 */ /* 0x000e620000002100 */
[----:B------:R-:W-:-:S06]  /*0020*/  HFMA2.MMA R2, -RZ, RZ, 0, 0 ;  /* 0x00000000ff027435 */ /* 0x000fcc00000001ff */
[----:B------:R-:W2:Y:S01]  /*0030*/  LDC.64 R8, c[0x0][0x220] ;  /* 0x00008800ff087b82 */ /* 0x000ea20000000a00 */
[----:B------:R-:W-:Y:S01]  /*0040*/  ULDC.64 UR4, c[0x0][0x208] ;  /* 0x0000820000047ab9 */ /* 0x000fe20000000a00 */
[----:B------:R-:W3:Y:S06]  /*0050*/  S2R R5, SR_CTAID.X ;  /* 0x0000000000057919 */ /* 0x000eec0000002500 */
[----:B------:R-:W4:Y:S08]  /*0060*/  LDC.64 R14, c[0x0][0x218] ;  /* 0x00008600ff0e7b82 */ /* 0x000f300000000a00 */
[----:B------:R-:W5:Y:S08]  /*0070*/  LDC.64 R12, c[0x0][0x210] ;  /* 0x00008400ff0c7b82 */ /* 0x000f700000000a00 */
[----:B------:R-:W4:Y:S01]  /*0080*/  LDC.64 R16, c[0x0][0x228] ;  /* 0x00008a00ff107b82 */ /* 0x000f220000000a00 */
[----:B-1----:R-:W-:-:S07]  /*0090*/  SHF.L.U32 R0, R0, 0x1, RZ ;  /* 0x0000000100007819 */ /* 0x002fce00000006ff */
[----:B------:R-:W1:Y:S01]  /*00a0*/  LDC.64 R18, c[0x0][0x230] ;  /* 0x00008c00ff127b82 */ /* 0x000e620000000a00 */
[----:B---3--:R-:W-:Y:S02]  /*00b0*/  SHF.R.S32.HI R3, RZ, 0x17, R5 ;  /* 0x00000017ff037819 */ /* 0x008fe40000011405 */
[----:B------:R-:W-:Y:S02]  /*00c0*/  LOP3.LUT R0, R0, 0xfe, RZ, 0xc0, !PT ;  /* 0x000000fe00007812 */ /* 0x000fe400078ec0ff */
[----:B------:R-:W-:Y:S02]  /*00d0*/  SGXT R3, R3, 0x1 ;  /* 0x000000010303781a */ /* 0x000fe40000000200 */
[----:B------:R-:W-:-:S04]  /*00e0*/  LEA R0, R5, R0, 0x8 ;  /* 0x0000000005007211 */ /* 0x000fc800078e40ff */
[----:B------:R-:W-:Y:S02]  /*00f0*/  LEA.HI R3, R3, R0, RZ, 0x2 ;  /* 0x0000000003037211 */ /* 0x000fe400078f10ff */
[----:B------:R-:W-:Y:S02]  /*0100*/  ISETP.GE.AND P0, PT, R0, 0x3a00, PT ;  /* 0x00003a000000780c */ /* 0x000fe40003f06270 */
[----:B------:R-:W-:-:S05]  /*0110*/  SHF.R.S32.HI R3, RZ, 0x2, R3 ;  /* 0x00000002ff037819 */ /* 0x000fca0000011403 */
[----:B------:R-:W-:-:S05]  /*0120*/  IMAD.HI R2, R3, -0x72c234f7, R2 ;  /* 0x8d3dcb0903027827 */ /* 0x000fca00078e0202 */
[----:B------:R-:W-:-:S04]  /*0130*/  SHF.R.U32.HI R5, RZ, 0x1f, R2 ;  /* 0x0000001fff057819 */ /* 0x000fc80000011602 */
[----:B------:R-:W-:-:S05]  /*0140*/  LEA.HI.SX32 R5, R2, R5, 0x17 ;  /* 0x0000000502057211 */ /* 0x000fca00078fbaff */
[----:B------:R-:W-:Y:S01]  /*0150*/  IMAD R11, R5, -0x3a0, R3 ;  /* 0xfffffc60050b7824 */ /* 0x000fe200078e0203 */
[----:B------:R-:W-:-:S03]  /*0160*/  CS2R R4, SRZ ;  /* 0x0000000000047805 */ /* 0x000fc6000001ff00 */
[----:B--2---:R-:W-:-:S05]  /*0170*/  IMAD.WIDE R8, R11, 0x4, R8 ;  /* 0x000000040b087825 */ /* 0x004fca00078e0208 */
[----:B------:R-:W2:Y:S04]  /*0180*/  @!P0 LDG.E.EL R4, desc[UR4][R8.64] ;  /* 0x0000000408048981 */ /* 0x000ea8000c2e1900 */
[----:B------:R3:W2:Y:S01]  /*0190*/  @!P0 LDG.E.EL R5, desc[UR4][R8.64] ;  /* 0x0000000408058981 */ /* 0x0006a2000c2e1900 */
[----:B------:R-:W-:Y:S02]  /*01a0*/  CS2R R6, SRZ ;  /* 0x0000000000067805 */ /* 0x000fe4000001ff00 */
[----:B------:R-:W-:Y:S01]  /*01b0*/  CS2R R2, SRZ ;  /* 0x0000000000027805 */ /* 0x000fe2000001ff00 */
[----:B----4-:R-:W-:-:S04]  /*01c0*/  IMAD.WIDE R14, R11, 0x4, R14 ;  /* 0x000000040b0e7825 */ /* 0x010fc800078e020e */
[----:B-----5:R-:W-:Y:S01]  /*01d0*/  IMAD.WIDE R12, R0, 0x4, R12 ;  /* 0x00000004000c7825 */ /* 0x020fe200078e020c */
[----:B------:R-:W4:Y:S01]  /*01e0*/  @!P0 LDG.E.EL R7, desc[UR4][R14.64] ;  /* 0x000000040e078981 */ /* 0x000f22000c2e1900 */
[----:B---3--:R-:W-:Y:S02]  /*01f0*/  CS2R R8, SRZ ;  /* 0x0000000000087805 */ /* 0x008fe4000001ff00 */
[C---:B0-----:R-:W-:Y:S01]  /*0200*/  IMAD.WIDE R16, R11.reuse, 0x4, R16 ;  /* 0x000000040b107825 */ /* 0x041fe200078e0210 */
[----:B------:R0:W3:Y:S03]  /*0210*/  @!P0 LDG.E.EL R6, desc[UR4][R14.64] ;  /* 0x000000040e068981 */ /* 0x0000e6000c2e1900 */
[----:B-1----:R-:W-:Y:S01]  /*0220*/  IMAD.WIDE R18, R11, 0x4, R18 ;  /* 0x000000040b127825 */ /* 0x002fe200078e0212 */
[----:B------:R1:W4:Y:S01]  /*0230*/  @!P0 LDG.E.64 R2, desc[UR4][R12.64] ;  /* 0x000000040c028981 */ /* 0x000322000c1e1b00 */
[----:B------:R-:W-:-:S03]  /*0240*/  CS2R R10, SRZ ;  /* 0x00000000000a7805 */ /* 0x000fc6000001ff00 */
[----:B------:R-:W5:Y:S04]  /*0250*/  @!P0 LDG.E.EL R9, desc[UR4][R18.64] ;  /* 0x0000000412098981 */ /* 0x000f68000c2e1900 */
[----:B------:R-:W5:Y:S04]  /*0260*/  @!P0 LDG.E.EL R10, desc[UR4][R16.64] ;  /* 0x00000004100a8981 */ /* 0x000f68000c2e1900 */
[----:B------:R-:W3:Y:S04]  /*0270*/  @!P0 LDG.E.EL R11, desc[UR4][R16.64] ;  /* 0x00000004100b8981 */ /* 0x000ee8000c2e1900 */
[----:B------:R-:W3:Y:S01]  /*0280*/  @!P0 LDG.E.EL R8, desc[UR4][R18.64] ;  /* 0x0000000412088981 */ /* 0x000ee2000c2e1900 */
[----:B0-----:R-:W-:Y:S01]  /*0290*/  MOV R14, 0x3e800000 ;  /* 0x3e800000000e7802 */ /* 0x001fe20000000f00 */
[----:B--2---:R-:W-:Y:S01]  /*02a0*/  FADD R4, R4, 9.9999997473787516356e-06 ;  /* 0x3727c5ac04047421 */ /* 0x004fe20000000000 */
[----:B------:R-:W-:-:S03]  /*02b0*/  FADD R5, R5, 9.9999997473787516356e-06 ;  /* 0x3727c5ac05057421 */ /* 0x000fc60000000000 */
[----:B-1----:R-:W0:Y:S08]  /*02c0*/  MUFU.SQRT R12, R4 ;  /* 0x00000004000c7308 */ /* 0x002e300000002000 */
[----:B------:R1:W2:Y:S01]  /*02d0*/  MUFU.SQRT R13, R5 ;  /* 0x00000005000d7308 */ /* 0x0002a20000002000 */
[C---:B0-----:R-:W-:Y:S02]  /*02e0*/  FSETP.GT.AND P1, PT, R12.reuse, 8.50705917302346158658e+37, PT ;  /* 0x7e8000000c00780b */ /* 0x041fe40003f24000 */
[----:B------:R-:W-:Y:S01]  /*02f0*/  FSETP.GEU.AND P3, PT, R12, 1.175494350822287508e-38, PT ;  /* 0x008000000c00780b */ /* 0x000fe20003f6e000 */
[----:B-1----:R-:W0:Y:S01]  /*0300*/  LDC.64 R4, c[0x0][0x238] ;  /* 0x00008e00ff047b82 */ /* 0x002e220000000a00 */
[----:B--2---:R-:W-:-:S02]  /*0310*/  FSETP.GT.AND P2, PT, R13, 8.50705917302346158658e+37, PT ;  /* 0x7e8000000d00780b */ /* 0x004fc40003f44000 */
[----:B------:R-:W-:-:S07]  /*0320*/  FSETP.GEU.AND P4, PT, R13, 1.175494350822287508e-38, PT ;  /* 0x008000000d00780b */ /* 0x000fce0003f8e000 */
[----:B------:R-:W-:-:S04]  /*0330*/  @P1 FMUL R12, R12, 0.25 ;  /* 0x3e8000000c0c1820 */ /* 0x000fc80000400000 */
[----:B------:R-:W-:Y:S01]  /*0340*/  @!P3 FMUL R12, R12, 16777216 ;  /* 0x4b8000000c0cb820 */ /* 0x000fe20000400000 */
[----:B------:R-:W-:-:S04]  /*0350*/  @P2 FMUL R13, R13, 0.25 ;  /* 0x3e8000000d0d2820 */ /* 0x000fc80000400000 */
[----:B------:R-:W-:Y:S01]  /*0360*/  @!P4 FMUL R13, R13, 16777216 ;  /* 0x4b8000000d0dc820 */ /* 0x000fe20000400000 */
[----:B------:R-:W1:Y:S01]  /*0370*/  MUFU.RCP R12, R12 ;  /* 0x0000000c000c7308 */ /* 0x000e620000001000 */
[----:B------:R-:W-:-:S07]  /*0380*/  FSEL R15, R14, 1, P1 ;  /* 0x3f8000000e0f7808 */ /* 0x000fce0000800000 */
[----:B------:R-:W2:Y:S01]  /*0390*/  MUFU.RCP R13, R13 ;  /* 0x0000000d000d7308 */ /* 0x000ea20000001000 */
[----:B------:R-:W-:Y:S01]  /*03a0*/  FSEL R14, R14, 1, P2 ;  /* 0x3f8000000e0e7808 */ /* 0x000fe20001000000 */
[----:B------:R-:W-:-:S04]  /*03b0*/  @!P3 FMUL R15, R15, 16777216 ;  /* 0x4b8000000f0fb820 */ /* 0x000fc80000400000 */
[----:B------:R-:W-:Y:S01]  /*03c0*/  @!P4 FMUL R14, R14, 16777216 ;  /* 0x4b8000000e0ec820 */ /* 0x000fe20000400000 */
[----:B----4-:R-:W-:Y:S01]  /*03d0*/  FADD R2, -R7, R2 ;  /* 0x0000000207027221 */ /* 0x010fe20000000100 */
[----:B---3--:R-:W-:Y:S01]  /*03e0*/  FADD R3, -R6, R3 ;  /* 0x0000000306037221 */ /* 0x008fe20000000100 */
[----:B-1----:R-:W-:Y:S01]  /*03f0*/  FMUL R15, R12, R15 ;  /* 0x0000000f0c0f7220 */ /* 0x002fe20000400000 */
[----:B--2---:R-:W-:-:S03]  /*0400*/  FMUL R14, R13, R14 ;  /* 0x0000000e0d0e7220 */ /* 0x004fc60000400000 */
[----:B------:R-:W-:Y:S01]  /*0410*/  FMUL R2, R2, R15 ;  /* 0x0000000f02027220 */ /* 0x000fe20000400000 */
[----:B------:R-:W-:-:S03]  /*0420*/  FMUL R3, R3, R14 ;  /* 0x0000000e03037220 */ /* 0x000fc60000400000 */
[----:B-----5:R-:W-:Y:S01]  /*0430*/  FFMA R2, R2, R10, R9 ;  /* 0x0000000a02027223 */ /* 0x020fe20000000009 */
[----:B------:R-:W-:-:S04]  /*0440*/  FFMA R3, R3, R11, R8 ;  /* 0x0000000b03037223 */ /* 0x000fc80000000008 */
[----:B------:R-:W-:Y:S02]  /*0450*/  FSETP.GEU.AND P1, PT, R2, RZ, PT ;  /* 0x000000ff0200720b */ /* 0x000fe40003f2e000 */
[C---:B------:R-:W-:Y:S01]  /*0460*/  FSETP.GEU.AND P2, PT, R3.reuse, RZ, PT ;  /* 0x000000ff0300720b */ /* 0x040fe20003f4e000 */
[----:B0-----:R-:W-:Y:S01]  /*0470*/  IMAD.WIDE R4, R0, 0x4, R4 ;  /* 0x0000000400047825 */ /* 0x001fe200078e0204 */
[----:B------:R-:W-:Y:S02]  /*0480*/  FSEL R2, R2, RZ, P1 ;  /* 0x000000ff02027208 */ /* 0x000fe40000800000 */
[----:B------:R-:W-:Y:S01]  /*0490*/  FSEL R3, R3, RZ, P2 ;  /* 0x000000ff03037208 */ /* 0x000fe20001000000 */
[----:B------:R-:W-:Y:S08]  /*04a0*/  @P0 EXIT ;  /* 0x000000000000094d */ /* 0x000ff00003800000 */
[----:B------:R-:W-:Y:S01]  /*04b0*/  STG.E.64 desc[UR4][R4.64], R2 ;  /* 0x0000000204007986 */ /* 0x000fe2000c101b04 */
[----:B------:R-:W-:Y:S05]  /*04c0*/  EXIT ;  /* 0x000000000000794d */ /* 0x000fea0003800000 */
.L_x_0:
[----:B------:R-:W-:-:S00]  /*04d0*/  BRA `(.L_x_0) ;  /* 0xfffffffc00fc7947 */ /* 0x000fc0000383ffff */
[----:B------:R-:W-:-:S00]  /*04e0*/  NOP ;  /* 0x0000000000007918 */ /* 0x000fc00000000000 */
        /* <DEDUP_REMOVED lines=9> */
.L_x_1:


//--------------------- .nv.global.init           --------------------------
	.section	.nv.global.init,"aw",@progbits
.nv.global.init:
	.type		_$_str,@object
	.size		_$_str,(_$_str_$_2 - _$_str)
_$_str:
        /*0000*/ 	.byte	0x5f, 0x5f, 0x43, 0x55, 0x44, 0x41, 0x5f, 0x46, 0x54, 0x5a, 0x00
	.type		_$_str_$_2,@object
	.size		_$_str_$_2,(.L_1 - _$_str_$_2)
_$_str_$_2:
        /*000b*/ 	.byte	0x5f, 0x5f, 0x43, 0x55, 0x44, 0x41, 0x5f, 0x50, 0x52, 0x45, 0x43, 0x5f, 0x53, 0x51, 0x52, 0x54
        /*001b*/ 	.byte	0x00
.L_1:


//--------------------- .nv.constant0.triton_poi_fused__native_batch_norm_legit_no_training_relu_92 --------------------------
	.section	.nv.constant0.triton_poi_fused__native_batch_norm_legit_no_training_relu_92,"a",@progbits
	.sectionflags	@""
	.align	4
.nv.constant0.triton_poi_fused__native_batch_norm_legit_no_training_relu_92:
	.zero		580
